//
// Generated by NVIDIA NVVM Compiler
//
// Compiler Build ID: CL-36424714
// Cuda compilation tools, release 13.0, V13.0.88
// Based on NVVM 20.0.0
//

.version 9.0
.target sm_100
.address_size 64

	// .globl	_Z9flipImagePhS_i

.visible .entry _Z9flipImagePhS_i(
	.param .u64 .ptr .align 1 _Z9flipImagePhS_i_param_0,
	.param .u64 .ptr .align 1 _Z9flipImagePhS_i_param_1,
	.param .u32 _Z9flipImagePhS_i_param_2
)
{
	.reg .pred 	%p<2>;
	.reg .b16 	%rs<3>;
	.reg .b32 	%r<6>;
	.reg .b64 	%rd<8>;

	ld.param.u64 	%rd1, [_Z9flipImagePhS_i_param_0];
	ld.param.u64 	%rd2, [_Z9flipImagePhS_i_param_1];
	ld.param.u32 	%r2, [_Z9flipImagePhS_i_param_2];
	mov.u32 	%r3, %ntid.x;
	mov.u32 	%r4, %ctaid.x;
	mov.u32 	%r5, %tid.x;
	mad.lo.s32 	%r1, %r3, %r4, %r5;
	setp.ge.s32 	%p1, %r1, %r2;
	@%p1 bra 	$L__BB0_2;
	cvta.to.global.u64 	%rd3, %rd1;
	cvta.to.global.u64 	%rd4, %rd2;
	cvt.s64.s32 	%rd5, %r1;
	add.s64 	%rd6, %rd3, %rd5;
	ld.global.u8 	%rs1, [%rd6];
	not.b16 	%rs2, %rs1;
	add.s64 	%rd7, %rd4, %rd5;
	st.global.u8 	[%rd7], %rs2;
$L__BB0_2:
	ret;

}


// ===== COMPILED SASS (sm_100) =====

	.target	sm_100

	.elftype	@"ET_EXEC"


//--------------------- .note.nv.tkinfo           --------------------------
	.section	.note.nv.tkinfo,"",@"SHT_NOTE"
	.sectionflags	@"SHF_NOTE_NV_TKINFO"
	.tkinfo
        /*0018*/ 	.word	0x00000002
        /*0030*/ 	.string	""
        /*0030*/ 	.string	"ptxas"
        /*0030*/ 	.string	"Cuda compilation tools, release 13.0, V13.0.88"
        /*0030*/ 	.string	"Build cuda_13.0.r13.0/compiler.36424714_0"
        /*0030*/ 	.string	"-arch sm_100 -m 64 "



//--------------------- .note.nv.cuinfo           --------------------------
	.section	.note.nv.cuinfo,"",@"SHT_NOTE"
	.sectionflags	@"SHF_NOTE_NV_CUINFO"
        /*0018*/ 	.short	0x0002
        /*001a*/ 	.short	0x0064
        /*001c*/ 	.short	0x0082
	.zero		2


//--------------------- .nv.info                  --------------------------
	.section	.nv.info,"",@"SHT_CUDA_INFO"
	.align	4


	//----- nvinfo : EIATTR_REGCOUNT
	.align		4
        /*0000*/ 	.byte	0x04, 0x2f
        /*0002*/ 	.short	(.L_1 - .L_0)
	.align		4
.L_0:
        /*0004*/ 	.word	index@(_Z9flipImagePhS_i)
        /*0008*/ 	.word	0x0000000a


	//----- nvinfo : EIATTR_FRAME_SIZE
	.align		4
.L_1:
        /*000c*/ 	.byte	0x04, 0x11
        /*000e*/ 	.short	(.L_3 - .L_2)
	.align		4
.L_2:
        /*0010*/ 	.word	index@(_Z9flipImagePhS_i)
        /*0014*/ 	.word	0x00000000


	//----- nvinfo : EIATTR_MIN_STACK_SIZE
	.align		4
.L_3:
        /*0018*/ 	.byte	0x04, 0x12
        /*001a*/ 	.short	(.L_5 - .L_4)
	.align		4
.L_4:
        /*001c*/ 	.word	index@(_Z9flipImagePhS_i)
        /*0020*/ 	.word	0x00000000
.L_5:


//--------------------- .nv.compat                --------------------------
	.section	.nv.compat,"",@"SHT_CUDA_COMPAT_INFO"
	.align	4
        /*0000*/ 	.byte	0x02, 0x09, 0x00, 0x00, 0x02, 0x02, 0x01, 0x00, 0x02, 0x05, 0x05, 0x00, 0x03, 0x07, 0x01, 0x01
        /*0010*/ 	.byte	0x02, 0x03, 0x00, 0x00, 0x02, 0x06, 0x01, 0x00, 0x04, 0x0b, 0x08, 0x00, 0x09, 0x00, 0x00, 0x00
        /*0020*/ 	.byte	0x00, 0x00, 0x00, 0x00


//--------------------- .nv.info._Z9flipImagePhS_i --------------------------
	.section	.nv.info._Z9flipImagePhS_i,"",@"SHT_CUDA_INFO"
	.sectionflags	@""
	.align	4


	//----- nvinfo : EIATTR_CUDA_API_VERSION
	.align		4
        /*0000*/ 	.byte	0x04, 0x37
        /*0002*/ 	.short	(.L_7 - .L_6)
.L_6:
        /*0004*/ 	.word	0x00000082


	//----- nvinfo : EIATTR_KPARAM_INFO
	.align		4
.L_7:
        /*0008*/ 	.byte	0x04, 0x17
        /*000a*/ 	.short	(.L_9 - .L_8)
.L_8:
        /*000c*/ 	.word	0x00000000
        /*0010*/ 	.short	0x0002
        /*0012*/ 	.short	0x0010
        /*0014*/ 	.byte	0x00, 0xf0, 0x11, 0x00


	//----- nvinfo : EIATTR_KPARAM_INFO
	.align		4
.L_9:
        /*0018*/ 	.byte	0x04, 0x17
        /*001a*/ 	.short	(.L_11 - .L_10)
.L_10:
        /*001c*/ 	.word	0x00000000
        /*0020*/ 	.short	0x0001
        /*0022*/ 	.short	0x0008
        /*0024*/ 	.byte	0x00, 0xf5, 0x21, 0x00


	//----- nvinfo : EIATTR_KPARAM_INFO
	.align		4
.L_11:
        /*0028*/ 	.byte	0x04, 0x17
        /*002a*/ 	.short	(.L_13 - .L_12)
.L_12:
        /*002c*/ 	.word	0x00000000
        /*0030*/ 	.short	0x0000
        /*0032*/ 	.short	0x0000
        /*0034*/ 	.byte	0x00, 0xf5, 0x21, 0x00


	//----- nvinfo : EIATTR_SPARSE_MMA_MASK
	.align		4
.L_13:
        /*0038*/ 	.byte	0x03, 0x50
        /*003a*/ 	.short	0x0000


	//----- nvinfo : EIATTR_MAXREG_COUNT
	.align		4
        /*003c*/ 	.byte	0x03, 0x1b
        /*003e*/ 	.short	0x00ff


	//----- nvinfo : EIATTR_MERCURY_ISA_VERSION
	.align		4
        /*0040*/ 	.byte	0x03, 0x5f
        /*0042*/ 	.short	0x0101


	//----- nvinfo : EIATTR_VRC_CTA_INIT_COUNT
	.align		4
        /*0044*/ 	.byte	0x02, 0x4a
	.zero		1
	.zero		1


	//----- nvinfo : EIATTR_EXIT_INSTR_OFFSETS
	.align		4
        /*0048*/ 	.byte	0x04, 0x1c
        /*004a*/ 	.short	(.L_15 - .L_14)


	//   ....[0]....
.L_14:
        /*004c*/ 	.word	0x00000070


	//   ....[1]....
        /*0050*/ 	.word	0x00000120


	//----- nvinfo : EIATTR_CBANK_PARAM_SIZE
	.align		4
.L_15:
        /*0054*/ 	.byte	0x03, 0x19
        /*0056*/ 	.short	0x0014


	//----- nvinfo : EIATTR_PARAM_CBANK
	.align		4
        /*0058*/ 	.byte	0x04, 0x0a
        /*005a*/ 	.short	(.L_17 - .L_16)
	.align		4
.L_16:
        /*005c*/ 	.word	index@(.nv.constant0._Z9flipImagePhS_i)
        /*0060*/ 	.short	0x0380
        /*0062*/ 	.short	0x0014


	//----- nvinfo : EIATTR_SW_WAR
	.align		4
.L_17:
        /*0064*/ 	.byte	0x04, 0x36
        /*0066*/ 	.short	(.L_19 - .L_18)
.L_18:
        /*0068*/ 	.word	0x00000008
.L_19:


//--------------------- .nv.callgraph             --------------------------
	.section	.nv.callgraph,"",@"SHT_CUDA_CALLGRAPH"
	.align	4
	.sectionentsize	8
	.align		4
        /*0000*/ 	.word	0x00000000
	.align		4
        /*0004*/ 	.word	0xffffffff
	.align		4
        /*0008*/ 	.word	0x00000000
	.align		4
        /*000c*/ 	.word	0xfffffffe
	.align		4
        /*0010*/ 	.word	0x00000000
	.align		4
        /*0014*/ 	.word	0xfffffffd
	.align		4
        /*0018*/ 	.word	0x00000000
	.align		4
        /*001c*/ 	.word	0xfffffffc


//--------------------- .text._Z9flipImagePhS_i   --------------------------
	.section	.text._Z9flipImagePhS_i,"ax",@progbits
	.align	128
        .global         _Z9flipImagePhS_i
        .type           _Z9flipImagePhS_i,@function
        .size           _Z9flipImagePhS_i,(.L_x_1 - _Z9flipImagePhS_i)
        .other          _Z9flipImagePhS_i,@"STO_CUDA_ENTRY STV_DEFAULT"
_Z9flipImagePhS_i:
.text._Z9flipImagePhS_i:
[----:B------:R-:W-:Y:S01]  /*0000*/  LDC R1, c[0x0][0x37c] ;  /* 0x0000df00ff017b82 */ /* 0x000fe20000000800 */
[----:B------:R-:W0:Y:S01]  /*0010*/  S2R R4, SR_CTAID.X ;  /* 0x0000000000047919 */ /* 0x000e220000002500 */
[----:B------:R-:W0:Y:S01]  /*0020*/  LDCU UR4, c[0x0][0x360] ;  /* 0x00006c00ff0477ac */ /* 0x000e220008000800 */
[----:B------:R-:W0:Y:S01]  /*0030*/  S2R R3, SR_TID.X ;  /* 0x0000000000037919 */ /* 0x000e220000002100 */
[----:B------:R-:W1:Y:S01]  /*0040*/  LDCU UR5, c[0x0][0x390] ;  /* 0x00007200ff0577ac */ /* 0x000e620008000800 */
[----:B0-----:R-:W-:-:S05]  /*0050*/  IMAD R4, R4, UR4, R3 ;  /* 0x0000000404047c24 */ /* 0x001fca000f8e0203 */
[----:B-1----:R-:W-:-:S13]  /*0060*/  ISETP.GE.AND P0, PT, R4, UR5, PT ;  /* 0x0000000504007c0c */ /* 0x002fda000bf06270 */
[----:B------:R-:W-:Y:S05]  /*0070*/  @P0 EXIT ;  /* 0x000000000000094d */ /* 0x000fea0003800000 */
[----:B------:R-:W0:Y:S01]  /*0080*/  LDCU.128 UR8, c[0x0][0x380] ;  /* 0x00007000ff0877ac */ /* 0x000e220008000c00 */
[----:B------:R-:W-:Y:S01]  /*0090*/  SHF.R.S32.HI R0, RZ, 0x1f, R4 ;  /* 0x0000001fff007819 */ /* 0x000fe20000011404 */
[----:B------:R-:W1:Y:S01]  /*00a0*/  LDCU.64 UR4, c[0x0][0x358] ;  /* 0x00006b00ff0477ac */ /* 0x000e620008000a00 */
[----:B0-----:R-:W-:-:S04]  /*00b0*/  IADD3 R2, P0, PT, R4, UR8, RZ ;  /* 0x0000000804027c10 */ /* 0x001fc8000ff1e0ff */
[----:B------:R-:W-:-:S05]  /*00c0*/  IADD3.X R3, PT, PT, R0, UR9, RZ, P0, !PT ;  /* 0x0000000900037c10 */ /* 0x000fca00087fe4ff */
[----:B-1----:R-:W2:Y:S01]  /*00d0*/  LDG.E.U8 R2, desc[UR4][R2.64] ;  /* 0x0000000402027981 */ /* 0x002ea2000c1e1100 */
[----:B------:R-:W-:-:S04]  /*00e0*/  IADD3 R4, P0, PT, R4, UR10, RZ ;  /* 0x0000000a04047c10 */ /* 0x000fc8000ff1e0ff */
[----:B------:R-:W-:Y:S02]  /*00f0*/  IADD3.X R5, PT, PT, R0, UR11, RZ, P0, !PT ;  /* 0x0000000b00057c10 */ /* 0x000fe400087fe4ff */
[----:B--2---:R-:W-:-:S05]  /*0100*/  LOP3.LUT R7, RZ, R2, RZ, 0x33, !PT ;  /* 0x00000002ff077212 */ /* 0x004fca00078e33ff */
[----:B------:R-:W-:Y:S01]  /*0110*/  STG.E.U8 desc[UR4][R4.64], R7 ;  /* 0x0000000704007986 */ /* 0x000fe2000c101104 */
[----:B------:R-:W-:Y:S05]  /*0120*/  EXIT ;  /* 0x000000000000794d */ /* 0x000fea0003800000 */
.L_x_0:
[----:B------:R-:W-:-:S00]  /*0130*/  BRA `(.L_x_0) ;  /* 0xfffffffc00fc7947 */ /* 0x000fc0000383ffff */
[----:B------:R-:W-:-:S00]  /*0140*/  NOP ;  /* 0x0000000000007918 */ /* 0x000fc00000000000 */
        /* <DEDUP_REMOVED lines=11> */
.L_x_1:


//--------------------- .nv.shared.reserved.0     --------------------------
	.section	.nv.shared.reserved.0,"aw",@nobits
	.weak		__nv_reservedSMEM_offset_0_alias
	.size		__nv_reservedSMEM_offset_0_alias, 0, 64
	.other		__nv_reservedSMEM_offset_0_alias,@"STO_CUDA_RESERVED_SHARED STV_DEFAULT"
__nv_reservedSMEM_offset_0_alias:
	.zero		0
	.zero		64


//--------------------- .nv.constant0._Z9flipImagePhS_i --------------------------
	.section	.nv.constant0._Z9flipImagePhS_i,"a",@progbits
	.sectionflags	@""
	.align	4
.nv.constant0._Z9flipImagePhS_i:
	.zero		916


//--------------------- SYMBOLS --------------------------

	.type		.nv.reservedSmem.offset0,@object
	.size		.nv.reservedSmem.offset0,0x4
